//
// Generated by NVIDIA NVVM Compiler
//
// Compiler Build ID: CL-36424714
// Cuda compilation tools, release 13.0, V13.0.88
// Based on NVVM 20.0.0
//

.version 9.0
.target sm_100
.address_size 64

	// .globl	_Z11cuda_evolvePjS_iii

.visible .entry _Z11cuda_evolvePjS_iii(
	.param .u64 .ptr .align 1 _Z11cuda_evolvePjS_iii_param_0,
	.param .u64 .ptr .align 1 _Z11cuda_evolvePjS_iii_param_1,
	.param .u32 _Z11cuda_evolvePjS_iii_param_2,
	.param .u32 _Z11cuda_evolvePjS_iii_param_3,
	.param .u32 _Z11cuda_evolvePjS_iii_param_4
)
{
	.reg .pred 	%p<7>;
	.reg .b32 	%r<55>;
	.reg .b64 	%rd<25>;

	ld.param.u64 	%rd3, [_Z11cuda_evolvePjS_iii_param_0];
	ld.param.u64 	%rd2, [_Z11cuda_evolvePjS_iii_param_1];
	ld.param.u32 	%r5, [_Z11cuda_evolvePjS_iii_param_2];
	ld.param.u32 	%r6, [_Z11cuda_evolvePjS_iii_param_3];
	cvta.to.global.u64 	%rd1, %rd3;
	mov.u32 	%r7, %ctaid.x;
	mov.u32 	%r8, %ctaid.y;
	mov.u32 	%r9, %tid.x;
	mov.u32 	%r10, %tid.y;
	mov.u32 	%r11, %ntid.y;
	mad.lo.s32 	%r1, %r8, %r11, %r10;
	mov.u32 	%r12, %ntid.x;
	mad.lo.s32 	%r2, %r7, %r12, %r9;
	setp.ge.s32 	%p1, %r1, %r5;
	setp.ge.s32 	%p2, %r2, %r6;
	or.pred  	%p3, %p1, %p2;
	@%p3 bra 	$L__BB0_6;
	add.s32 	%r15, %r1, -1;
	add.s32 	%r16, %r2, -1;
	rem.s32 	%r17, %r15, %r5;
	rem.s32 	%r18, %r16, %r6;
	mul.lo.s32 	%r19, %r17, %r6;
	add.s32 	%r20, %r19, %r18;
	rem.u32 	%r21, %r1, %r5;
	mul.lo.s32 	%r22, %r21, %r6;
	add.s32 	%r23, %r22, %r18;
	add.s32 	%r24, %r1, 1;
	rem.u32 	%r25, %r24, %r5;
	mul.lo.s32 	%r26, %r25, %r6;
	add.s32 	%r27, %r26, %r18;
	rem.s32 	%r28, %r2, %r6;
	add.s32 	%r29, %r19, %r28;
	add.s32 	%r30, %r2, 1;
	rem.s32 	%r31, %r30, %r6;
	add.s32 	%r32, %r19, %r31;
	add.s32 	%r33, %r22, %r31;
	add.s32 	%r34, %r26, %r31;
	add.s32 	%r35, %r26, %r28;
	mul.wide.s32 	%rd4, %r20, 4;
	add.s64 	%rd5, %rd1, %rd4;
	ld.global.u32 	%r36, [%rd5];
	mul.wide.s32 	%rd6, %r23, 4;
	add.s64 	%rd7, %rd1, %rd6;
	ld.global.u32 	%r37, [%rd7];
	add.s32 	%r38, %r37, %r36;
	mul.wide.s32 	%rd8, %r27, 4;
	add.s64 	%rd9, %rd1, %rd8;
	ld.global.u32 	%r39, [%rd9];
	add.s32 	%r40, %r38, %r39;
	mul.wide.s32 	%rd10, %r29, 4;
	add.s64 	%rd11, %rd1, %rd10;
	ld.global.u32 	%r41, [%rd11];
	add.s32 	%r42, %r40, %r41;
	mul.wide.s32 	%rd12, %r32, 4;
	add.s64 	%rd13, %rd1, %rd12;
	ld.global.u32 	%r43, [%rd13];
	add.s32 	%r44, %r42, %r43;
	mul.wide.s32 	%rd14, %r33, 4;
	add.s64 	%rd15, %rd1, %rd14;
	ld.global.u32 	%r45, [%rd15];
	add.s32 	%r46, %r44, %r45;
	mul.wide.s32 	%rd16, %r34, 4;
	add.s64 	%rd17, %rd1, %rd16;
	ld.global.u32 	%r47, [%rd17];
	add.s32 	%r48, %r46, %r47;
	mul.wide.s32 	%rd18, %r35, 4;
	add.s64 	%rd19, %rd1, %rd18;
	ld.global.u32 	%r49, [%rd19];
	add.s32 	%r14, %r48, %r49;
	mov.b32 	%r54, 1;
	setp.eq.s32 	%p4, %r14, 3;
	@%p4 bra 	$L__BB0_5;
	setp.ne.s32 	%p5, %r14, 2;
	@%p5 bra 	$L__BB0_4;
	mad.lo.s32 	%r50, %r6, %r1, %r2;
	mul.wide.s32 	%rd20, %r50, 4;
	add.s64 	%rd21, %rd1, %rd20;
	ld.global.u32 	%r51, [%rd21];
	setp.ne.s32 	%p6, %r51, 0;
	selp.u32 	%r54, 1, 0, %p6;
	bra.uni 	$L__BB0_5;
$L__BB0_4:
	mov.b32 	%r54, 0;
$L__BB0_5:
	mad.lo.s32 	%r53, %r6, %r1, %r2;
	cvta.to.global.u64 	%rd22, %rd2;
	mul.wide.s32 	%rd23, %r53, 4;
	add.s64 	%rd24, %rd22, %rd23;
	st.global.u32 	[%rd24], %r54;
$L__BB0_6:
	ret;

}


// ===== COMPILED SASS (sm_100) =====

	.target	sm_100

	.elftype	@"ET_EXEC"


//--------------------- .note.nv.tkinfo           --------------------------
	.section	.note.nv.tkinfo,"",@"SHT_NOTE"
	.sectionflags	@"SHF_NOTE_NV_TKINFO"
	.tkinfo
        /*0018*/ 	.word	0x00000002
        /*0030*/ 	.string	""
        /*0030*/ 	.string	"ptxas"
        /*0030*/ 	.string	"Cuda compilation tools, release 13.0, V13.0.88"
        /*0030*/ 	.string	"Build cuda_13.0.r13.0/compiler.36424714_0"
        /*0030*/ 	.string	"-arch sm_100 -m 64 "



//--------------------- .note.nv.cuinfo           --------------------------
	.section	.note.nv.cuinfo,"",@"SHT_NOTE"
	.sectionflags	@"SHF_NOTE_NV_CUINFO"
        /*0018*/ 	.short	0x0002
        /*001a*/ 	.short	0x0064
        /*001c*/ 	.short	0x0082
	.zero		2


//--------------------- .nv.info                  --------------------------
	.section	.nv.info,"",@"SHT_CUDA_INFO"
	.align	4


	//----- nvinfo : EIATTR_REGCOUNT
	.align		4
        /*0000*/ 	.byte	0x04, 0x2f
        /*0002*/ 	.short	(.L_1 - .L_0)
	.align		4
.L_0:
        /*0004*/ 	.word	index@(_Z11cuda_evolvePjS_iii)
        /*0008*/ 	.word	0x0000001a


	//----- nvinfo : EIATTR_FRAME_SIZE
	.align		4
.L_1:
        /*000c*/ 	.byte	0x04, 0x11
        /*000e*/ 	.short	(.L_3 - .L_2)
	.align		4
.L_2:
        /*0010*/ 	.word	index@(_Z11cuda_evolvePjS_iii)
        /*0014*/ 	.word	0x00000000


	//----- nvinfo : EIATTR_MIN_STACK_SIZE
	.align		4
.L_3:
        /*0018*/ 	.byte	0x04, 0x12
        /*001a*/ 	.short	(.L_5 - .L_4)
	.align		4
.L_4:
        /*001c*/ 	.word	index@(_Z11cuda_evolvePjS_iii)
        /*0020*/ 	.word	0x00000000
.L_5:


//--------------------- .nv.compat                --------------------------
	.section	.nv.compat,"",@"SHT_CUDA_COMPAT_INFO"
	.align	4
        /*0000*/ 	.byte	0x02, 0x09, 0x00, 0x00, 0x02, 0x02, 0x01, 0x00, 0x02, 0x05, 0x05, 0x00, 0x03, 0x07, 0x01, 0x01
        /*0010*/ 	.byte	0x02, 0x03, 0x00, 0x00, 0x02, 0x06, 0x01, 0x00, 0x04, 0x0b, 0x08, 0x00, 0x09, 0x00, 0x00, 0x00
        /*0020*/ 	.byte	0x00, 0x00, 0x00, 0x00


//--------------------- .nv.info._Z11cuda_evolvePjS_iii --------------------------
	.section	.nv.info._Z11cuda_evolvePjS_iii,"",@"SHT_CUDA_INFO"
	.sectionflags	@""
	.align	4


	//----- nvinfo : EIATTR_CUDA_API_VERSION
	.align		4
        /*0000*/ 	.byte	0x04, 0x37
        /*0002*/ 	.short	(.L_7 - .L_6)
.L_6:
        /*0004*/ 	.word	0x00000082


	//----- nvinfo : EIATTR_KPARAM_INFO
	.align		4
.L_7:
        /*0008*/ 	.byte	0x04, 0x17
        /*000a*/ 	.short	(.L_9 - .L_8)
.L_8:
        /*000c*/ 	.word	0x00000000
        /*0010*/ 	.short	0x0004
        /*0012*/ 	.short	0x0018
        /*0014*/ 	.byte	0x00, 0xf0, 0x11, 0x00


	//----- nvinfo : EIATTR_KPARAM_INFO
	.align		4
.L_9:
        /*0018*/ 	.byte	0x04, 0x17
        /*001a*/ 	.short	(.L_11 - .L_10)
.L_10:
        /*001c*/ 	.word	0x00000000
        /*0020*/ 	.short	0x0003
        /*0022*/ 	.short	0x0014
        /*0024*/ 	.byte	0x00, 0xf0, 0x11, 0x00


	//----- nvinfo : EIATTR_KPARAM_INFO
	.align		4
.L_11:
        /*0028*/ 	.byte	0x04, 0x17
        /*002a*/ 	.short	(.L_13 - .L_12)
.L_12:
        /*002c*/ 	.word	0x00000000
        /*0030*/ 	.short	0x0002
        /*0032*/ 	.short	0x0010
        /*0034*/ 	.byte	0x00, 0xf0, 0x11, 0x00


	//----- nvinfo : EIATTR_KPARAM_INFO
	.align		4
.L_13:
        /*0038*/ 	.byte	0x04, 0x17
        /*003a*/ 	.short	(.L_15 - .L_14)
.L_14:
        /*003c*/ 	.word	0x00000000
        /*0040*/ 	.short	0x0001
        /*0042*/ 	.short	0x0008
        /*0044*/ 	.byte	0x00, 0xf5, 0x21, 0x00


	//----- nvinfo : EIATTR_KPARAM_INFO
	.align		4
.L_15:
        /*0048*/ 	.byte	0x04, 0x17
        /*004a*/ 	.short	(.L_17 - .L_16)
.L_16:
        /*004c*/ 	.word	0x00000000
        /*0050*/ 	.short	0x0000
        /*0052*/ 	.short	0x0000
        /*0054*/ 	.byte	0x00, 0xf5, 0x21, 0x00


	//----- nvinfo : EIATTR_SPARSE_MMA_MASK
	.align		4
.L_17:
        /*0058*/ 	.byte	0x03, 0x50
        /*005a*/ 	.short	0x0000


	//----- nvinfo : EIATTR_MAXREG_COUNT
	.align		4
        /*005c*/ 	.byte	0x03, 0x1b
        /*005e*/ 	.short	0x00ff


	//----- nvinfo : EIATTR_MERCURY_ISA_VERSION
	.align		4
        /*0060*/ 	.byte	0x03, 0x5f
        /*0062*/ 	.short	0x0101


	//----- nvinfo : EIATTR_VRC_CTA_INIT_COUNT
	.align		4
        /*0064*/ 	.byte	0x02, 0x4a
	.zero		1
	.zero		1


	//----- nvinfo : EIATTR_EXIT_INSTR_OFFSETS
	.align		4
        /*0068*/ 	.byte	0x04, 0x1c
        /*006a*/ 	.short	(.L_19 - .L_18)


	//   ....[0]....
.L_18:
        /*006c*/ 	.word	0x000000c0


	//   ....[1]....
        /*0070*/ 	.word	0x000009f0


	//----- nvinfo : EIATTR_CRS_STACK_SIZE
	.align		4
.L_19:
        /*0074*/ 	.byte	0x04, 0x1e
        /*0076*/ 	.short	(.L_21 - .L_20)
.L_20:
        /*0078*/ 	.word	0x00000000


	//----- nvinfo : EIATTR_CBANK_PARAM_SIZE
	.align		4
.L_21:
        /*007c*/ 	.byte	0x03, 0x19
        /*007e*/ 	.short	0x001c


	//----- nvinfo : EIATTR_PARAM_CBANK
	.align		4
        /*0080*/ 	.byte	0x04, 0x0a
        /*0082*/ 	.short	(.L_23 - .L_22)
	.align		4
.L_22:
        /*0084*/ 	.word	index@(.nv.constant0._Z11cuda_evolvePjS_iii)
        /*0088*/ 	.short	0x0380
        /*008a*/ 	.short	0x001c


	//----- nvinfo : EIATTR_SW_WAR
	.align		4
.L_23:
        /*008c*/ 	.byte	0x04, 0x36
        /*008e*/ 	.short	(.L_25 - .L_24)
.L_24:
        /*0090*/ 	.word	0x00000008
.L_25:


//--------------------- .nv.callgraph             --------------------------
	.section	.nv.callgraph,"",@"SHT_CUDA_CALLGRAPH"
	.align	4
	.sectionentsize	8
	.align		4
        /*0000*/ 	.word	0x00000000
	.align		4
        /*0004*/ 	.word	0xffffffff
	.align		4
        /*0008*/ 	.word	0x00000000
	.align		4
        /*000c*/ 	.word	0xfffffffe
	.align		4
        /*0010*/ 	.word	0x00000000
	.align		4
        /*0014*/ 	.word	0xfffffffd
	.align		4
        /*0018*/ 	.word	0x00000000
	.align		4
        /*001c*/ 	.word	0xfffffffc


//--------------------- .text._Z11cuda_evolvePjS_iii --------------------------
	.section	.text._Z11cuda_evolvePjS_iii,"ax",@progbits
	.align	128
        .global         _Z11cuda_evolvePjS_iii
        .type           _Z11cuda_evolvePjS_iii,@function
        .size           _Z11cuda_evolvePjS_iii,(.L_x_4 - _Z11cuda_evolvePjS_iii)
        .other          _Z11cuda_evolvePjS_iii,@"STO_CUDA_ENTRY STV_DEFAULT"
_Z11cuda_evolvePjS_iii:
.text._Z11cuda_evolvePjS_iii:
[----:B------:R-:W-:Y:S01]  /*0000*/  LDC R1, c[0x0][0x37c] ;  /* 0x0000df00ff017b82 */ /* 0x000fe20000000800 */
[----:B------:R-:W0:Y:S07]  /*0010*/  S2R R0, SR_TID.X ;  /* 0x0000000000007919 */ /* 0x000e2e0000002100 */
[----:B------:R-:W1:Y:S01]  /*0020*/  LDC R4, c[0x0][0x364] ;  /* 0x0000d900ff047b82 */ /* 0x000e620000000800 */
[----:B------:R-:W1:Y:S07]  /*0030*/  S2R R5, SR_TID.Y ;  /* 0x0000000000057919 */ /* 0x000e6e0000002200 */
[----:B------:R-:W0:Y:S08]  /*0040*/  S2UR UR4, SR_CTAID.X ;  /* 0x00000000000479c3 */ /* 0x000e300000002500 */
[----:B------:R-:W0:Y:S08]  /*0050*/  LDC R7, c[0x0][0x360] ;  /* 0x0000d800ff077b82 */ /* 0x000e300000000800 */
[----:B------:R-:W1:Y:S08]  /*0060*/  S2UR UR5, SR_CTAID.Y ;  /* 0x00000000000579c3 */ /* 0x000e700000002600 */
[----:B------:R-:W2:Y:S01]  /*0070*/  LDC.64 R2, c[0x0][0x390] ;  /* 0x0000e400ff027b82 */ /* 0x000ea20000000a00 */
[----:B0-----:R-:W-:-:S02]  /*0080*/  IMAD R0, R7, UR4, R0 ;  /* 0x0000000407007c24 */ /* 0x001fc4000f8e0200 */
[----:B-1----:R-:W-:-:S03]  /*0090*/  IMAD R5, R4, UR5, R5 ;  /* 0x0000000504057c24 */ /* 0x002fc6000f8e0205 */
[----:B--2---:R-:W-:-:S04]  /*00a0*/  ISETP.GE.AND P0, PT, R0, R3, PT ;  /* 0x000000030000720c */ /* 0x004fc80003f06270 */
[----:B------:R-:W-:-:S13]  /*00b0*/  ISETP.GE.OR P0, PT, R5, R2, P0 ;  /* 0x000000020500720c */ /* 0x000fda0000706670 */
[----:B------:R-:W-:Y:S05]  /*00c0*/  @P0 EXIT ;  /* 0x000000000000094d */ /* 0x000fea0003800000 */
[----:B------:R-:W-:Y:S01]  /*00d0*/  IABS R6, R2 ;  /* 0x0000000200067213 */ /* 0x000fe20000000000 */
[----:B------:R-:W0:Y:S01]  /*00e0*/  I2F.U32.RP R15, R2 ;  /* 0x00000002000f7306 */ /* 0x000e220000209000 */
[----:B------:R-:W-:Y:S01]  /*00f0*/  IABS R4, R3 ;  /* 0x0000000300047213 */ /* 0x000fe20000000000 */
[C---:B------:R-:W-:Y:S01]  /*0100*/  VIADD R20, R0.reuse, 0x1 ;  /* 0x0000000100147836 */ /* 0x040fe20000000000 */
[----:B------:R-:W-:Y:S01]  /*0110*/  IADD3 R18, PT, PT, R5, -0x1, RZ ;  /* 0xffffffff05127810 */ /* 0x000fe20007ffe0ff */
[----:B------:R-:W1:Y:S01]  /*0120*/  LDCU.64 UR4, c[0x0][0x358] ;  /* 0x00006b00ff0477ac */ /* 0x000e620008000a00 */
[----:B------:R-:W-:Y:S02]  /*0130*/  IADD3 R21, PT, PT, R0, -0x1, RZ ;  /* 0xffffffff00157810 */ /* 0x000fe40007ffe0ff */
[----:B------:R-:W-:Y:S01]  /*0140*/  IABS R16, R20 ;  /* 0x0000001400107213 */ /* 0x000fe20000000000 */
[----:B------:R-:W2:Y:S08]  /*0150*/  I2F.RP R7, R6 ;  /* 0x0000000600077306 */ /* 0x000eb00000209400 */
[----:B------:R-:W3:Y:S08]  /*0160*/  I2F.RP R14, R4 ;  /* 0x00000004000e7306 */ /* 0x000ef00000209400 */
[----:B0-----:R-:W0:Y:S08]  /*0170*/  MUFU.RCP R15, R15 ;  /* 0x0000000f000f7308 */ /* 0x001e300000001000 */
[----:B--2---:R-:W2:Y:S08]  /*0180*/  MUFU.RCP R7, R7 ;  /* 0x0000000700077308 */ /* 0x004eb00000001000 */
[----:B---3--:R-:W3:Y:S01]  /*0190*/  MUFU.RCP R14, R14 ;  /* 0x0000000e000e7308 */ /* 0x008ee20000001000 */
[----:B0-----:R-:W-:-:S07]  /*01a0*/  VIADD R10, R15, 0xffffffe ;  /* 0x0ffffffe0f0a7836 */ /* 0x001fce0000000000 */
[----:B------:R0:W4:Y:S01]  /*01b0*/  F2I.FTZ.U32.TRUNC.NTZ R11, R10 ;  /* 0x0000000a000b7305 */ /* 0x000122000021f000 */
[----:B--2---:R-:W-:-:S07]  /*01c0*/  IADD3 R12, PT, PT, R7, 0xffffffe, RZ ;  /* 0x0ffffffe070c7810 */ /* 0x004fce0007ffe0ff */
[----:B------:R2:W5:Y:S01]  /*01d0*/  F2I.FTZ.U32.TRUNC.NTZ R13, R12 ;  /* 0x0000000c000d7305 */ /* 0x000562000021f000 */
[----:B---3--:R-:W-:Y:S01]  /*01e0*/  VIADD R8, R14, 0xffffffe ;  /* 0x0ffffffe0e087836 */ /* 0x008fe20000000000 */
[----:B------:R-:W-:Y:S01]  /*01f0*/  IABS R14, R0 ;  /* 0x00000000000e7213 */ /* 0x000fe20000000000 */
[----:B0-----:R-:W-:Y:S01]  /*0200*/  IMAD.MOV.U32 R10, RZ, RZ, RZ ;  /* 0x000000ffff0a7224 */ /* 0x001fe200078e00ff */
[----:B----4-:R-:W-:-:S04]  /*0210*/  IADD3 R19, PT, PT, RZ, -R11, RZ ;  /* 0x8000000bff137210 */ /* 0x010fc80007ffe0ff */
[----:B------:R-:W0:Y:S01]  /*0220*/  F2I.FTZ.U32.TRUNC.NTZ R9, R8 ;  /* 0x0000000800097305 */ /* 0x000e22000021f000 */
[----:B--2---:R-:W-:Y:S02]  /*0230*/  IMAD.MOV.U32 R12, RZ, RZ, RZ ;  /* 0x000000ffff0c7224 */ /* 0x004fe400078e00ff */
[----:B------:R-:W-:Y:S02]  /*0240*/  IMAD R7, R19, R2, RZ ;  /* 0x0000000213077224 */ /* 0x000fe400078e02ff */
[----:B-----5:R-:W-:Y:S02]  /*0250*/  IMAD.MOV R15, RZ, RZ, -R13 ;  /* 0x000000ffff0f7224 */ /* 0x020fe400078e0a0d */
[----:B------:R-:W-:Y:S01]  /*0260*/  IMAD.HI.U32 R10, R11, R7, R10 ;  /* 0x000000070b0a7227 */ /* 0x000fe200078e000a */
[----:B------:R-:W-:-:S03]  /*0270*/  IADD3 R7, PT, PT, R5, 0x1, RZ ;  /* 0x0000000105077810 */ /* 0x000fc60007ffe0ff */
[----:B------:R-:W-:Y:S01]  /*0280*/  IMAD R15, R15, R6, RZ ;  /* 0x000000060f0f7224 */ /* 0x000fe200078e02ff */
[----:B0-----:R-:W-:Y:S01]  /*0290*/  IADD3 R17, PT, PT, RZ, -R9, RZ ;  /* 0x80000009ff117210 */ /* 0x001fe20007ffe0ff */
[----:B------:R-:W-:Y:S02]  /*02a0*/  IMAD.MOV.U32 R8, RZ, RZ, RZ ;  /* 0x000000ffff087224 */ /* 0x000fe400078e00ff */
[----:B------:R-:W-:Y:S01]  /*02b0*/  IMAD.HI.U32 R12, R13, R15, R12 ;  /* 0x0000000f0d0c7227 */ /* 0x000fe200078e000c */
[----:B------:R-:W-:-:S03]  /*02c0*/  IABS R15, R21 ;  /* 0x00000015000f7213 */ /* 0x000fc60000000000 */
[----:B------:R-:W-:Y:S02]  /*02d0*/  IMAD R13, R17, R4, RZ ;  /* 0x00000004110d7224 */ /* 0x000fe400078e02ff */
[----:B------:R-:W-:-:S04]  /*02e0*/  IMAD.HI.U32 R11, R10, R7, RZ ;  /* 0x000000070a0b7227 */ /* 0x000fc800078e00ff */
[----:B------:R-:W-:Y:S01]  /*02f0*/  IMAD.HI.U32 R8, R9, R13, R8 ;  /* 0x0000000d09087227 */ /* 0x000fe200078e0008 */
[----:B------:R-:W-:Y:S02]  /*0300*/  IABS R13, R18 ;  /* 0x00000012000d7213 */ /* 0x000fe40000000000 */
[----:B------:R-:W-:-:S03]  /*0310*/  IADD3 R9, PT, PT, -R11, RZ, RZ ;  /* 0x000000ff0b097210 */ /* 0x000fc60007ffe1ff */
[----:B------:R-:W-:Y:S01]  /*0320*/  IMAD.MOV.U32 R11, RZ, RZ, R13 ;  /* 0x000000ffff0b7224 */ /* 0x000fe200078e000d */
[----:B------:R-:W-:Y:S01]  /*0330*/  MOV R13, R14 ;  /* 0x0000000e000d7202 */ /* 0x000fe20000000f00 */
[----:B------:R-:W-:-:S04]  /*0340*/  IMAD.HI.U32 R14, R10, R5, RZ ;  /* 0x000000050a0e7227 */ /* 0x000fc800078e00ff */
[----:B------:R-:W-:-:S04]  /*0350*/  IMAD.HI.U32 R12, R12, R11, RZ ;  /* 0x0000000b0c0c7227 */ /* 0x000fc800078e00ff */
[----:B------:R-:W-:Y:S01]  /*0360*/  IMAD.HI.U32 R10, R8, R15, RZ ;  /* 0x0000000f080a7227 */ /* 0x000fe200078e00ff */
[----:B------:R-:W-:-:S03]  /*0370*/  IADD3 R12, PT, PT, -R12, RZ, RZ ;  /* 0x000000ff0c0c7210 */ /* 0x000fc60007ffe1ff */
[----:B------:R-:W-:Y:S01]  /*0380*/  IMAD R9, R2, R9, R7 ;  /* 0x0000000902097224 */ /* 0x000fe200078e0207 */
[----:B------:R-:W-:Y:S01]  /*0390*/  IADD3 R10, PT, PT, -R10, RZ, RZ ;  /* 0x000000ff0a0a7210 */ /* 0x000fe20007ffe1ff */
[----:B------:R-:W-:Y:S02]  /*03a0*/  IMAD.MOV.U32 R7, RZ, RZ, R16 ;  /* 0x000000ffff077224 */ /* 0x000fe400078e0010 */
[----:B------:R-:W-:Y:S01]  /*03b0*/  IMAD.HI.U32 R16, R8, R13, RZ ;  /* 0x0000000d08107227 */ /* 0x000fe200078e00ff */
[----:B------:R-:W-:-:S03]  /*03c0*/  ISETP.GE.U32.AND P1, PT, R9, R2, PT ;  /* 0x000000020900720c */ /* 0x000fc60003f26070 */
[----:B------:R-:W-:-:S04]  /*03d0*/  IMAD.HI.U32 R8, R8, R7, RZ ;  /* 0x0000000708087227 */ /* 0x000fc800078e00ff */
[----:B------:R-:W-:Y:S01]  /*03e0*/  IMAD.MOV R14, RZ, RZ, -R14 ;  /* 0x000000ffff0e7224 */ /* 0x000fe200078e0a0e */
[----:B------:R-:W-:Y:S01]  /*03f0*/  IADD3 R8, PT, PT, -R8, RZ, RZ ;  /* 0x000000ff08087210 */ /* 0x000fe20007ffe1ff */
[----:B------:R-:W-:Y:S02]  /*0400*/  IMAD R17, R6, R12, R11 ;  /* 0x0000000c06117224 */ /* 0x000fe400078e020b */
[----:B------:R-:W-:Y:S02]  /*0410*/  IMAD.MOV R16, RZ, RZ, -R16 ;  /* 0x000000ffff107224 */ /* 0x000fe400078e0a10 */
[----:B------:R-:W-:Y:S01]  /*0420*/  IMAD R15, R4, R10, R15 ;  /* 0x0000000a040f7224 */ /* 0x000fe200078e020f */
[----:B------:R-:W-:Y:S01]  /*0430*/  ISETP.GT.U32.AND P2, PT, R6, R17, PT ;  /* 0x000000110600720c */ /* 0x000fe20003f44070 */
[----:B------:R-:W-:Y:S01]  /*0440*/  IMAD R11, R2, R14, R5 ;  /* 0x0000000e020b7224 */ /* 0x000fe200078e0205 */
[----:B------:R-:W-:Y:S01]  /*0450*/  @P1 IADD3 R9, PT, PT, R9, -R2, RZ ;  /* 0x8000000209091210 */ /* 0x000fe20007ffe0ff */
[C---:B------:R-:W-:Y:S01]  /*0460*/  IMAD R13, R4.reuse, R16, R13 ;  /* 0x00000010040d7224 */ /* 0x040fe200078e020d */
[C---:B------:R-:W-:Y:S01]  /*0470*/  ISETP.GT.U32.AND P3, PT, R4.reuse, R15, PT ;  /* 0x0000000f0400720c */ /* 0x040fe20003f64070 */
[----:B------:R-:W-:Y:S01]  /*0480*/  IMAD R19, R4, R8, R7 ;  /* 0x0000000804137224 */ /* 0x000fe200078e0207 */
[----:B------:R-:W-:-:S02]  /*0490*/  ISETP.GE.U32.AND P0, PT, R11, R2, PT ;  /* 0x000000020b00720c */ /* 0x000fc40003f06070 */
[C---:B------:R-:W-:Y:S02]  /*04a0*/  ISETP.GT.U32.AND P4, PT, R4.reuse, R13, PT ;  /* 0x0000000d0400720c */ /* 0x040fe40003f84070 */
[----:B------:R-:W-:Y:S02]  /*04b0*/  ISETP.GT.U32.AND P5, PT, R4, R19, PT ;  /* 0x000000130400720c */ /* 0x000fe40003fa4070 */
[----:B------:R-:W-:Y:S01]  /*04c0*/  ISETP.GE.U32.AND P1, PT, R9, R2, PT ;  /* 0x000000020900720c */ /* 0x000fe20003f26070 */
[----:B------:R-:W-:-:S04]  /*04d0*/  @!P2 IMAD.IADD R17, R17, 0x1, -R6 ;  /* 0x000000011111a824 */ /* 0x000fc800078e0a06 */
[--C-:B------:R-:W-:Y:S01]  /*04e0*/  @!P3 IMAD.IADD R15, R15, 0x1, -R4.reuse ;  /* 0x000000010f0fb824 */ /* 0x100fe200078e0a04 */
[----:B------:R-:W-:Y:S02]  /*04f0*/  ISETP.GE.AND P3, PT, R18, RZ, PT ;  /* 0x000000ff1200720c */ /* 0x000fe40003f66270 */
[----:B------:R-:W-:Y:S02]  /*0500*/  @P0 IADD3 R11, PT, PT, R11, -R2, RZ ;  /* 0x800000020b0b0210 */ /* 0x000fe40007ffe0ff */
[----:B------:R-:W-:Y:S01]  /*0510*/  @!P4 IADD3 R13, PT, PT, R13, -R4, RZ ;  /* 0x800000040d0dc210 */ /* 0x000fe20007ffe0ff */
[----:B------:R-:W-:Y:S01]  /*0520*/  @!P5 IMAD.IADD R19, R19, 0x1, -R4 ;  /* 0x000000011313d824 */ /* 0x000fe200078e0a04 */
[----:B------:R-:W-:Y:S02]  /*0530*/  ISETP.GT.U32.AND P0, PT, R6, R17, PT ;  /* 0x000000110600720c */ /* 0x000fe40003f04070 */
[C---:B------:R-:W-:Y:S02]  /*0540*/  ISETP.GT.U32.AND P6, PT, R4.reuse, R15, PT ;  /* 0x0000000f0400720c */ /* 0x040fe40003fc4070 */
[----:B------:R-:W-:-:S02]  /*0550*/  ISETP.GT.U32.AND P5, PT, R4, R13, PT ;  /* 0x0000000d0400720c */ /* 0x000fc40003fa4070 */
[----:B------:R-:W-:Y:S02]  /*0560*/  ISETP.GT.U32.AND P4, PT, R4, R19, PT ;  /* 0x000000130400720c */ /* 0x000fe40003f84070 */
[-C--:B------:R-:W-:Y:S02]  /*0570*/  ISETP.GE.U32.AND P2, PT, R11, R2.reuse, PT ;  /* 0x000000020b00720c */ /* 0x080fe40003f46070 */
[----:B------:R-:W-:Y:S02]  /*0580*/  @P1 IADD3 R9, PT, PT, R9, -R2, RZ ;  /* 0x8000000209091210 */ /* 0x000fe40007ffe0ff */
[----:B------:R-:W-:Y:S01]  /*0590*/  ISETP.NE.AND P1, PT, R3, RZ, PT ;  /* 0x000000ff0300720c */ /* 0x000fe20003f25270 */
[----:B------:R-:W-:Y:S01]  /*05a0*/  @!P0 IMAD.IADD R17, R17, 0x1, -R6 ;  /* 0x0000000111118824 */ /* 0x000fe200078e0a06 */
[----:B------:R-:W-:Y:S01]  /*05b0*/  ISETP.GE.AND P0, PT, R21, RZ, PT ;  /* 0x000000ff1500720c */ /* 0x000fe20003f06270 */
[----:B------:R-:W0:Y:S01]  /*05c0*/  LDC.64 R6, c[0x0][0x380] ;  /* 0x0000e000ff067b82 */ /* 0x000e220000000a00 */
[-C--:B------:R-:W-:Y:S01]  /*05d0*/  @!P6 IADD3 R15, PT, PT, R15, -R4.reuse, RZ ;  /* 0x800000040f0fe210 */ /* 0x080fe20007ffe0ff */
[----:B------:R-:W-:Y:S01]  /*05e0*/  @!P5 IMAD.IADD R13, R13, 0x1, -R4 ;  /* 0x000000010d0dd824 */ /* 0x000fe200078e0a04 */
[----:B------:R-:W-:Y:S01]  /*05f0*/  ISETP.GE.AND P6, PT, R20, RZ, PT ;  /* 0x000000ff1400720c */ /* 0x000fe20003fc6270 */
[----:B------:R-:W-:Y:S01]  /*0600*/  @!P3 IMAD.MOV R17, RZ, RZ, -R17 ;  /* 0x000000ffff11b224 */ /* 0x000fe200078e0a11 */
[----:B------:R-:W-:Y:S01]  /*0610*/  ISETP.GE.AND P5, PT, R0, RZ, PT ;  /* 0x000000ff0000720c */ /* 0x000fe20003fa6270 */
[----:B------:R-:W-:Y:S01]  /*0620*/  @P2 IMAD.IADD R11, R11, 0x1, -R2 ;  /* 0x000000010b0b2824 */ /* 0x000fe200078e0a02 */
[----:B------:R-:W-:-:S02]  /*0630*/  @!P4 IADD3 R19, PT, PT, R19, -R4, RZ ;  /* 0x800000041313c210 */ /* 0x000fc40007ffe0ff */
[C---:B------:R-:W-:Y:S02]  /*0640*/  ISETP.NE.AND P4, PT, R2.reuse, RZ, PT ;  /* 0x000000ff0200720c */ /* 0x040fe40003f85270 */
[----:B------:R-:W-:Y:S02]  /*0650*/  ISETP.NE.U32.AND P2, PT, R2, RZ, PT ;  /* 0x000000ff0200720c */ /* 0x000fe40003f45070 */
[----:B------:R-:W-:Y:S02]  /*0660*/  LOP3.LUT R2, RZ, R2, RZ, 0x33, !PT ;  /* 0x00000002ff027212 */ /* 0x000fe400078e33ff */
[----:B------:R-:W-:Y:S01]  /*0670*/  LOP3.LUT R4, RZ, R3, RZ, 0x33, !PT ;  /* 0x00000003ff047212 */ /* 0x000fe200078e33ff */
[----:B------:R-:W-:Y:S01]  /*0680*/  @!P6 IMAD.MOV R19, RZ, RZ, -R19 ;  /* 0x000000ffff13e224 */ /* 0x000fe200078e0a13 */
[----:B------:R-:W-:Y:S02]  /*0690*/  @!P0 IADD3 R15, PT, PT, -R15, RZ, RZ ;  /* 0x000000ff0f0f8210 */ /* 0x000fe40007ffe1ff */
[----:B------:R-:W-:-:S02]  /*06a0*/  SEL R14, R2, R17, !P4 ;  /* 0x00000011020e7207 */ /* 0x000fc40006000000 */
[----:B------:R-:W-:Y:S02]  /*06b0*/  SEL R10, R2, R11, !P2 ;  /* 0x0000000b020a7207 */ /* 0x000fe40005000000 */
[----:B------:R-:W-:Y:S02]  /*06c0*/  @!P5 IADD3 R13, PT, PT, -R13, RZ, RZ ;  /* 0x000000ff0d0dd210 */ /* 0x000fe40007ffe1ff */
[----:B------:R-:W-:Y:S02]  /*06d0*/  SEL R8, R4, R15, !P1 ;  /* 0x0000000f04087207 */ /* 0x000fe40004800000 */
[----:B------:R-:W-:Y:S02]  /*06e0*/  SEL R2, R2, R9, !P2 ;  /* 0x0000000902027207 */ /* 0x000fe40005000000 */
[----:B------:R-:W-:Y:S01]  /*06f0*/  SEL R12, R4, R19, !P1 ;  /* 0x00000013040c7207 */ /* 0x000fe20004800000 */
[--C-:B------:R-:W-:Y:S01]  /*0700*/  IMAD R11, R10, R3, R8.reuse ;  /* 0x000000030a0b7224 */ /* 0x100fe200078e0208 */
[----:B------:R-:W-:Y:S01]  /*0710*/  SEL R4, R4, R13, !P1 ;  /* 0x0000000d04047207 */ /* 0x000fe20004800000 */
[----:B------:R-:W-:-:S02]  /*0720*/  IMAD R19, R2, R3, R8 ;  /* 0x0000000302137224 */ /* 0x000fc400078e0208 */
[-C--:B------:R-:W-:Y:S02]  /*0730*/  IMAD R23, R14, R3.reuse, R8 ;  /* 0x000000030e177224 */ /* 0x080fe400078e0208 */
[-C--:B------:R-:W-:Y:S02]  /*0740*/  IMAD R15, R10, R3.reuse, R12 ;  /* 0x000000030a0f7224 */ /* 0x080fe400078e020c */
[CC--:B------:R-:W-:Y:S02]  /*0750*/  IMAD R9, R14.reuse, R3.reuse, R4 ;  /* 0x000000030e097224 */ /* 0x0c0fe400078e0204 */
[----:B------:R-:W-:Y:S02]  /*0760*/  IMAD R13, R14, R3, R12 ;  /* 0x000000030e0d7224 */ /* 0x000fe400078e020c */
[----:B0-----:R-:W-:-:S04]  /*0770*/  IMAD.WIDE R18, R19, 0x4, R6 ;  /* 0x0000000413127825 */ /* 0x001fc800078e0206 */
[--C-:B------:R-:W-:Y:S02]  /*0780*/  IMAD.WIDE R10, R11, 0x4, R6.reuse ;  /* 0x000000040b0a7825 */ /* 0x100fe400078e0206 */
[----:B-1----:R-:W2:Y:S02]  /*0790*/  LDG.E R18, desc[UR4][R18.64] ;  /* 0x0000000412127981 */ /* 0x002ea4000c1e1900 */
[----:B------:R-:W-:Y:S02]  /*07a0*/  IMAD.WIDE R22, R23, 0x4, R6 ;  /* 0x0000000417167825 */ /* 0x000fe400078e0206 */
[----:B------:R-:W2:Y:S02]  /*07b0*/  LDG.E R11, desc[UR4][R10.64] ;  /* 0x000000040a0b7981 */ /* 0x000ea4000c1e1900 */
[----:B------:R-:W-:Y:S02]  /*07c0*/  IMAD R17, R2, R3, R12 ;  /* 0x0000000302117224 */ /* 0x000fe400078e020c */
[----:B------:R-:W-:-:S04]  /*07d0*/  IMAD.WIDE R8, R9, 0x4, R6 ;  /* 0x0000000409087825 */ /* 0x000fc800078e0206 */
[----:B------:R-:W-:Y:S02]  /*07e0*/  IMAD.WIDE R12, R13, 0x4, R6 ;  /* 0x000000040d0c7825 */ /* 0x000fe400078e0206 */
[----:B------:R-:W3:Y:S02]  /*07f0*/  LDG.E R9, desc[UR4][R8.64] ;  /* 0x0000000408097981 */ /* 0x000ee4000c1e1900 */
[----:B------:R-:W-:Y:S02]  /*0800*/  IMAD R21, R2, R3, R4 ;  /* 0x0000000302157224 */ /* 0x000fe400078e0204 */
[----:B------:R-:W2:Y:S01]  /*0810*/  LDG.E R2, desc[UR4][R22.64] ;  /* 0x0000000416027981 */ /* 0x000ea2000c1e1900 */
[----:B------:R-:W-:-:S03]  /*0820*/  IMAD.WIDE R14, R15, 0x4, R6 ;  /* 0x000000040f0e7825 */ /* 0x000fc600078e0206 */
[----:B------:R-:W3:Y:S01]  /*0830*/  LDG.E R12, desc[UR4][R12.64] ;  /* 0x000000040c0c7981 */ /* 0x000ee2000c1e1900 */
[----:B------:R-:W-:-:S03]  /*0840*/  IMAD.WIDE R16, R17, 0x4, R6 ;  /* 0x0000000411107825 */ /* 0x000fc600078e0206 */
[----:B------:R-:W4:Y:S01]  /*0850*/  LDG.E R15, desc[UR4][R14.64] ;  /* 0x000000040e0f7981 */ /* 0x000f22000c1e1900 */
[----:B------:R-:W-:-:S03]  /*0860*/  IMAD.WIDE R20, R21, 0x4, R6 ;  /* 0x0000000415147825 */ /* 0x000fc600078e0206 */
[----:B------:R-:W4:Y:S04]  /*0870*/  LDG.E R16, desc[UR4][R16.64] ;  /* 0x0000000410107981 */ /* 0x000f28000c1e1900 */
[----:B------:R-:W5:Y:S01]  /*0880*/  LDG.E R21, desc[UR4][R20.64] ;  /* 0x0000000414157981 */ /* 0x000f62000c1e1900 */
[----:B------:R-:W-:Y:S01]  /*0890*/  BSSY.RECONVERGENT B0, `(.L_x_0) ;  /* 0x0000011000007945 */ /* 0x000fe20003800200 */
[----:B--2---:R-:W-:-:S04]  /*08a0*/  IADD3 R2, PT, PT, R18, R11, R2 ;  /* 0x0000000b12027210 */ /* 0x004fc80007ffe002 */
[----:B---3--:R-:W-:-:S04]  /*08b0*/  IADD3 R2, PT, PT, R12, R2, R9 ;  /* 0x000000020c027210 */ /* 0x008fc80007ffe009 */
[----:B----4-:R-:W-:-:S05]  /*08c0*/  IADD3 R2, PT, PT, R16, R2, R15 ;  /* 0x0000000210027210 */ /* 0x010fca0007ffe00f */
[----:B-----5:R-:W-:-:S05]  /*08d0*/  IMAD.IADD R2, R2, 0x1, R21 ;  /* 0x0000000102027824 */ /* 0x020fca00078e0215 */
[----:B------:R-:W-:Y:S01]  /*08e0*/  ISETP.NE.AND P0, PT, R2, 0x3, PT ;  /* 0x000000030200780c */ /* 0x000fe20003f05270 */
[----:B------:R-:W-:-:S12]  /*08f0*/  HFMA2 R9, -RZ, RZ, 0, 5.9604644775390625e-08 ;  /* 0x00000001ff097431 */ /* 0x000fd800000001ff */
[----:B------:R-:W-:Y:S05]  /*0900*/  @!P0 BRA `(.L_x_1) ;  /* 0x0000000000248947 */ /* 0x000fea0003800000 */
[----:B------:R-:W-:-:S13]  /*0910*/  ISETP.NE.AND P0, PT, R2, 0x2, PT ;  /* 0x000000020200780c */ /* 0x000fda0003f05270 */
[----:B------:R-:W-:Y:S05]  /*0920*/  @P0 BRA `(.L_x_2) ;  /* 0x0000000000180947 */ /* 0x000fea0003800000 */
[----:B------:R-:W-:-:S04]  /*0930*/  IMAD R9, R5, R3, R0 ;  /* 0x0000000305097224 */ /* 0x000fc800078e0200 */
[----:B------:R-:W-:-:S06]  /*0940*/  IMAD.WIDE R6, R9, 0x4, R6 ;  /* 0x0000000409067825 */ /* 0x000fcc00078e0206 */
[----:B------:R-:W2:Y:S02]  /*0950*/  LDG.E R6, desc[UR4][R6.64] ;  /* 0x0000000406067981 */ /* 0x000ea4000c1e1900 */
[----:B--2---:R-:W-:-:S04]  /*0960*/  ISETP.NE.AND P0, PT, R6, RZ, PT ;  /* 0x000000ff0600720c */ /* 0x004fc80003f05270 */
[----:B------:R-:W-:Y:S01]  /*0970*/  SEL R9, RZ, 0x1, !P0 ;  /* 0x00000001ff097807 */ /* 0x000fe20004000000 */
[----:B------:R-:W-:Y:S08]  /*0980*/  BRA `(.L_x_1) ;  /* 0x0000000000047947 */ /* 0x000ff00003800000 */
.L_x_2:
[----:B------:R-:W-:-:S07]  /*0990*/  IMAD.MOV.U32 R9, RZ, RZ, RZ ;  /* 0x000000ffff097224 */ /* 0x000fce00078e00ff */
.L_x_1:
[----:B------:R-:W-:Y:S05]  /*09a0*/  BSYNC.RECONVERGENT B0 ;  /* 0x0000000000007941 */ /* 0x000fea0003800200 */
.L_x_0:
[----:B------:R-:W0:Y:S01]  /*09b0*/  LDC.64 R6, c[0x0][0x388] ;  /* 0x0000e200ff067b82 */ /* 0x000e220000000a00 */
[----:B------:R-:W-:-:S04]  /*09c0*/  IMAD R3, R5, R3, R0 ;  /* 0x0000000305037224 */ /* 0x000fc800078e0200 */
[----:B0-----:R-:W-:-:S05]  /*09d0*/  IMAD.WIDE R2, R3, 0x4, R6 ;  /* 0x0000000403027825 */ /* 0x001fca00078e0206 */
[----:B------:R-:W-:Y:S01]  /*09e0*/  STG.E desc[UR4][R2.64], R9 ;  /* 0x0000000902007986 */ /* 0x000fe2000c101904 */
[----:B------:R-:W-:Y:S05]  /*09f0*/  EXIT ;  /* 0x000000000000794d */ /* 0x000fea0003800000 */
.L_x_3:
[----:B------:R-:W-:-:S00]  /*0a00*/  BRA `(.L_x_3) ;  /* 0xfffffffc00fc7947 */ /* 0x000fc0000383ffff */
[----:B------:R-:W-:-:S00]  /*0a10*/  NOP ;  /* 0x0000000000007918 */ /* 0x000fc00000000000 */
        /* <DEDUP_REMOVED lines=14> */
.L_x_4:


//--------------------- .nv.shared.reserved.0     --------------------------
	.section	.nv.shared.reserved.0,"aw",@nobits
	.weak		__nv_reservedSMEM_offset_0_alias
	.size		__nv_reservedSMEM_offset_0_alias, 0, 64
	.other		__nv_reservedSMEM_offset_0_alias,@"STO_CUDA_RESERVED_SHARED STV_DEFAULT"
__nv_reservedSMEM_offset_0_alias:
	.zero		0
	.zero		64


//--------------------- .nv.constant0._Z11cuda_evolvePjS_iii --------------------------
	.section	.nv.constant0._Z11cuda_evolvePjS_iii,"a",@progbits
	.sectionflags	@""
	.align	4
.nv.constant0._Z11cuda_evolvePjS_iii:
	.zero		924


//--------------------- SYMBOLS --------------------------

	.type		.nv.reservedSmem.offset0,@object
	.size		.nv.reservedSmem.offset0,0x4
